//
// Generated by NVIDIA NVVM Compiler
//
// Compiler Build ID: CL-36424714
// Cuda compilation tools, release 13.0, V13.0.88
// Based on NVVM 20.0.0
//

.version 9.0
.target sm_100
.address_size 64

	// .globl	_Z9findPrimejjPj

.visible .entry _Z9findPrimejjPj(
	.param .u32 _Z9findPrimejjPj_param_0,
	.param .u32 _Z9findPrimejjPj_param_1,
	.param .u64 .ptr .align 1 _Z9findPrimejjPj_param_2
)
{
	.reg .pred 	%p<5>;
	.reg .b32 	%r<16>;
	.reg .b32 	%f<3>;
	.reg .b64 	%rd<7>;

	ld.param.u32 	%r6, [_Z9findPrimejjPj_param_0];
	ld.param.u32 	%r7, [_Z9findPrimejjPj_param_1];
	ld.param.u64 	%rd2, [_Z9findPrimejjPj_param_2];
	cvta.to.global.u64 	%rd1, %rd2;
	mov.u32 	%r8, %ctaid.x;
	mov.u32 	%r9, %ntid.x;
	mov.u32 	%r10, %tid.x;
	mad.lo.s32 	%r1, %r8, %r9, %r10;
	setp.ge.u32 	%p1, %r1, %r7;
	@%p1 bra 	$L__BB0_6;
	add.s32 	%r2, %r1, %r6;
	cvt.rn.f32.u32 	%f1, %r2;
	sqrt.rn.f32 	%f2, %f1;
	cvt.rzi.u32.f32 	%r3, %f2;
	setp.lt.u32 	%p2, %r3, 2;
	@%p2 bra 	$L__BB0_7;
	mov.b32 	%r15, 2;
	bra.uni 	$L__BB0_4;
$L__BB0_3:
	add.s32 	%r4, %r15, 1;
	setp.eq.s32 	%p4, %r15, %r3;
	mov.u32 	%r15, %r4;
	@%p4 bra 	$L__BB0_7;
$L__BB0_4:
	rem.u32 	%r12, %r2, %r15;
	setp.eq.s32 	%p3, %r12, 0;
	@%p3 bra 	$L__BB0_5;
	bra.uni 	$L__BB0_3;
$L__BB0_5:
	mul.wide.s32 	%rd3, %r1, 4;
	add.s64 	%rd4, %rd1, %rd3;
	mov.b32 	%r13, 0;
	st.global.u32 	[%rd4], %r13;
$L__BB0_6:
	ret;
$L__BB0_7:
	mul.wide.s32 	%rd5, %r1, 4;
	add.s64 	%rd6, %rd1, %rd5;
	mov.b32 	%r14, 1;
	st.global.u32 	[%rd6], %r14;
	bra.uni 	$L__BB0_6;

}


// ===== COMPILED SASS (sm_100) =====

	.target	sm_100

	.elftype	@"ET_EXEC"


//--------------------- .note.nv.tkinfo           --------------------------
	.section	.note.nv.tkinfo,"",@"SHT_NOTE"
	.sectionflags	@"SHF_NOTE_NV_TKINFO"
	.tkinfo
        /*0018*/ 	.word	0x00000002
        /*0030*/ 	.string	""
        /*0030*/ 	.string	"ptxas"
        /*0030*/ 	.string	"Cuda compilation tools, release 13.0, V13.0.88"
        /*0030*/ 	.string	"Build cuda_13.0.r13.0/compiler.36424714_0"
        /*0030*/ 	.string	"-arch sm_100 -m 64 "



//--------------------- .note.nv.cuinfo           --------------------------
	.section	.note.nv.cuinfo,"",@"SHT_NOTE"
	.sectionflags	@"SHF_NOTE_NV_CUINFO"
        /*0018*/ 	.short	0x0002
        /*001a*/ 	.short	0x0064
        /*001c*/ 	.short	0x0082
	.zero		2


//--------------------- .nv.info                  --------------------------
	.section	.nv.info,"",@"SHT_CUDA_INFO"
	.align	4


	//----- nvinfo : EIATTR_REGCOUNT
	.align		4
        /*0000*/ 	.byte	0x04, 0x2f
        /*0002*/ 	.short	(.L_1 - .L_0)
	.align		4
.L_0:
        /*0004*/ 	.word	index@(_Z9findPrimejjPj)
        /*0008*/ 	.word	0x0000000c


	//----- nvinfo : EIATTR_FRAME_SIZE
	.align		4
.L_1:
        /*000c*/ 	.byte	0x04, 0x11
        /*000e*/ 	.short	(.L_3 - .L_2)
	.align		4
.L_2:
        /*0010*/ 	.word	index@($__internal_0_$__cuda_sm20_sqrt_rn_f32_slowpath)
        /*0014*/ 	.word	0x00000000


	//----- nvinfo : EIATTR_FRAME_SIZE
	.align		4
.L_3:
        /*0018*/ 	.byte	0x04, 0x11
        /*001a*/ 	.short	(.L_5 - .L_4)
	.align		4
.L_4:
        /*001c*/ 	.word	index@(_Z9findPrimejjPj)
        /*0020*/ 	.word	0x00000000


	//----- nvinfo : EIATTR_MIN_STACK_SIZE
	.align		4
.L_5:
        /*0024*/ 	.byte	0x04, 0x12
        /*0026*/ 	.short	(.L_7 - .L_6)
	.align		4
.L_6:
        /*0028*/ 	.word	index@(_Z9findPrimejjPj)
        /*002c*/ 	.word	0x00000000
.L_7:


//--------------------- .nv.compat                --------------------------
	.section	.nv.compat,"",@"SHT_CUDA_COMPAT_INFO"
	.align	4
        /*0000*/ 	.byte	0x02, 0x09, 0x00, 0x00, 0x02, 0x02, 0x01, 0x00, 0x02, 0x05, 0x05, 0x00, 0x03, 0x07, 0x01, 0x01
        /*0010*/ 	.byte	0x02, 0x03, 0x00, 0x00, 0x02, 0x06, 0x01, 0x00, 0x04, 0x0b, 0x08, 0x00, 0x01, 0x00, 0x00, 0x00
        /*0020*/ 	.byte	0x00, 0x00, 0x00, 0x00


//--------------------- .nv.info._Z9findPrimejjPj --------------------------
	.section	.nv.info._Z9findPrimejjPj,"",@"SHT_CUDA_INFO"
	.sectionflags	@""
	.align	4


	//----- nvinfo : EIATTR_CUDA_API_VERSION
	.align		4
        /*0000*/ 	.byte	0x04, 0x37
        /*0002*/ 	.short	(.L_9 - .L_8)
.L_8:
        /*0004*/ 	.word	0x00000082


	//----- nvinfo : EIATTR_KPARAM_INFO
	.align		4
.L_9:
        /*0008*/ 	.byte	0x04, 0x17
        /*000a*/ 	.short	(.L_11 - .L_10)
.L_10:
        /*000c*/ 	.word	0x00000000
        /*0010*/ 	.short	0x0002
        /*0012*/ 	.short	0x0008
        /*0014*/ 	.byte	0x00, 0xf5, 0x21, 0x00


	//----- nvinfo : EIATTR_KPARAM_INFO
	.align		4
.L_11:
        /*0018*/ 	.byte	0x04, 0x17
        /*001a*/ 	.short	(.L_13 - .L_12)
.L_12:
        /*001c*/ 	.word	0x00000000
        /*0020*/ 	.short	0x0001
        /*0022*/ 	.short	0x0004
        /*0024*/ 	.byte	0x00, 0xf0, 0x11, 0x00


	//----- nvinfo : EIATTR_KPARAM_INFO
	.align		4
.L_13:
        /*0028*/ 	.byte	0x04, 0x17
        /*002a*/ 	.short	(.L_15 - .L_14)
.L_14:
        /*002c*/ 	.word	0x00000000
        /*0030*/ 	.short	0x0000
        /*0032*/ 	.short	0x0000
        /*0034*/ 	.byte	0x00, 0xf0, 0x11, 0x00


	//----- nvinfo : EIATTR_SPARSE_MMA_MASK
	.align		4
.L_15:
        /*0038*/ 	.byte	0x03, 0x50
        /*003a*/ 	.short	0x0000


	//----- nvinfo : EIATTR_MAXREG_COUNT
	.align		4
        /*003c*/ 	.byte	0x03, 0x1b
        /*003e*/ 	.short	0x00ff


	//----- nvinfo : EIATTR_MERCURY_ISA_VERSION
	.align		4
        /*0040*/ 	.byte	0x03, 0x5f
        /*0042*/ 	.short	0x0101


	//----- nvinfo : EIATTR_VRC_CTA_INIT_COUNT
	.align		4
        /*0044*/ 	.byte	0x02, 0x4a
	.zero		1
	.zero		1


	//----- nvinfo : EIATTR_EXIT_INSTR_OFFSETS
	.align		4
        /*0048*/ 	.byte	0x04, 0x1c
        /*004a*/ 	.short	(.L_17 - .L_16)


	//   ....[0]....
.L_16:
        /*004c*/ 	.word	0x00000070


	//   ....[1]....
        /*0050*/ 	.word	0x000003b0


	//   ....[2]....
        /*0054*/ 	.word	0x000003f0


	//----- nvinfo : EIATTR_CRS_STACK_SIZE
	.align		4
.L_17:
        /*0058*/ 	.byte	0x04, 0x1e
        /*005a*/ 	.short	(.L_19 - .L_18)
.L_18:
        /*005c*/ 	.word	0x00000000


	//----- nvinfo : EIATTR_CBANK_PARAM_SIZE
	.align		4
.L_19:
        /*0060*/ 	.byte	0x03, 0x19
        /*0062*/ 	.short	0x0010


	//----- nvinfo : EIATTR_PARAM_CBANK
	.align		4
        /*0064*/ 	.byte	0x04, 0x0a
        /*0066*/ 	.short	(.L_21 - .L_20)
	.align		4
.L_20:
        /*0068*/ 	.word	index@(.nv.constant0._Z9findPrimejjPj)
        /*006c*/ 	.short	0x0380
        /*006e*/ 	.short	0x0010


	//----- nvinfo : EIATTR_SW_WAR
	.align		4
.L_21:
        /*0070*/ 	.byte	0x04, 0x36
        /*0072*/ 	.short	(.L_23 - .L_22)
.L_22:
        /*0074*/ 	.word	0x00000008
.L_23:


//--------------------- .nv.callgraph             --------------------------
	.section	.nv.callgraph,"",@"SHT_CUDA_CALLGRAPH"
	.align	4
	.sectionentsize	8
	.align		4
        /*0000*/ 	.word	0x00000000
	.align		4
        /*0004*/ 	.word	0xffffffff
	.align		4
        /*0008*/ 	.word	0x00000000
	.align		4
        /*000c*/ 	.word	0xfffffffe
	.align		4
        /*0010*/ 	.word	0x00000000
	.align		4
        /*0014*/ 	.word	0xfffffffd
	.align		4
        /*0018*/ 	.word	0x00000000
	.align		4
        /*001c*/ 	.word	0xfffffffc


//--------------------- .text._Z9findPrimejjPj    --------------------------
	.section	.text._Z9findPrimejjPj,"ax",@progbits
	.align	128
        .global         _Z9findPrimejjPj
        .type           _Z9findPrimejjPj,@function
        .size           _Z9findPrimejjPj,(.L_x_10 - _Z9findPrimejjPj)
        .other          _Z9findPrimejjPj,@"STO_CUDA_ENTRY STV_DEFAULT"
_Z9findPrimejjPj:
.text._Z9findPrimejjPj:
[----:B------:R-:W-:Y:S01]  /*0000*/  LDC R1, c[0x0][0x37c] ;  /* 0x0000df00ff017b82 */ /* 0x000fe20000000800 */
[----:B------:R-:W0:Y:S07]  /*0010*/  S2R R3, SR_TID.X ;  /* 0x0000000000037919 */ /* 0x000e2e0000002100 */
[----:B------:R-:W0:Y:S01]  /*0020*/  S2UR UR4, SR_CTAID.X ;  /* 0x00000000000479c3 */ /* 0x000e220000002500 */
[----:B------:R-:W1:Y:S07]  /*0030*/  LDCU UR5, c[0x0][0x384] ;  /* 0x00007080ff0577ac */ /* 0x000e6e0008000800 */
[----:B------:R-:W0:Y:S02]  /*0040*/  LDC R2, c[0x0][0x360] ;  /* 0x0000d800ff027b82 */ /* 0x000e240000000800 */
[----:B0-----:R-:W-:-:S05]  /*0050*/  IMAD R2, R2, UR4, R3 ;  /* 0x0000000402027c24 */ /* 0x001fca000f8e0203 */
[----:B-1----:R-:W-:-:S13]  /*0060*/  ISETP.GE.U32.AND P0, PT, R2, UR5, PT ;  /* 0x0000000502007c0c */ /* 0x002fda000bf06070 */
[----:B------:R-:W-:Y:S05]  /*0070*/  @P0 EXIT ;  /* 0x000000000000094d */ /* 0x000fea0003800000 */
[----:B------:R-:W0:Y:S01]  /*0080*/  LDCU UR4, c[0x0][0x380] ;  /* 0x00007000ff0477ac */ /* 0x000e220008000800 */
[----:B------:R-:W-:Y:S01]  /*0090*/  BSSY.RECONVERGENT B0, `(.L_x_0) ;  /* 0x0000010000007945 */ /* 0x000fe20003800200 */
[----:B0-----:R-:W-:-:S04]  /*00a0*/  IADD3 R3, PT, PT, R2, UR4, RZ ;  /* 0x0000000402037c10 */ /* 0x001fc8000fffe0ff */
[----:B------:R-:W-:-:S04]  /*00b0*/  I2FP.F32.U32 R0, R3 ;  /* 0x0000000300007245 */ /* 0x000fc80000201000 */
[----:B------:R0:W1:Y:S01]  /*00c0*/  MUFU.RSQ R5, R0 ;  /* 0x0000000000057308 */ /* 0x0000620000001400 */
[----:B------:R-:W-:-:S05]  /*00d0*/  VIADD R4, R0, 0xf3000000 ;  /* 0xf300000000047836 */ /* 0x000fca0000000000 */
[----:B------:R-:W-:-:S13]  /*00e0*/  ISETP.GT.U32.AND P0, PT, R4, 0x727fffff, PT ;  /* 0x727fffff0400780c */ /* 0x000fda0003f04070 */
[----:B01----:R-:W-:Y:S05]  /*00f0*/  @!P0 BRA `(.L_x_1) ;  /* 0x0000000000148947 */ /* 0x003fea0003800000 */
[----:B------:R-:W-:Y:S01]  /*0100*/  BSSY.RECONVERGENT B1, `(.L_x_2) ;  /* 0x0000003000017945 */ /* 0x000fe20003800200 */
[----:B------:R-:W-:-:S07]  /*0110*/  MOV R9, 0x130 ;  /* 0x0000013000097802 */ /* 0x000fce0000000f00 */
[----:B------:R-:W-:Y:S05]  /*0120*/  CALL.REL.NOINC `($__internal_0_$__cuda_sm20_sqrt_rn_f32_slowpath) ;  /* 0x0000000000b47944 */ /* 0x000fea0003c00000 */
[----:B------:R-:W-:Y:S05]  /*0130*/  BSYNC.RECONVERGENT B1 ;  /* 0x0000000000017941 */ /* 0x000fea0003800200 */
.L_x_2:
[----:B------:R-:W-:Y:S05]  /*0140*/  BRA `(.L_x_3) ;  /* 0x0000000000107947 */ /* 0x000fea0003800000 */
.L_x_1:
[----:B------:R-:W-:Y:S01]  /*0150*/  FMUL.FTZ R7, R0, R5 ;  /* 0x0000000500077220 */ /* 0x000fe20000410000 */
[----:B------:R-:W-:-:S03]  /*0160*/  FMUL.FTZ R5, R5, 0.5 ;  /* 0x3f00000005057820 */ /* 0x000fc60000410000 */
[----:B------:R-:W-:-:S04]  /*0170*/  FFMA R0, -R7, R7, R0 ;  /* 0x0000000707007223 */ /* 0x000fc80000000100 */
[----:B------:R-:W-:-:S07]  /*0180*/  FFMA R0, R0, R5, R7 ;  /* 0x0000000500007223 */ /* 0x000fce0000000007 */
.L_x_3:
[----:B------:R-:W-:Y:S05]  /*0190*/  BSYNC.RECONVERGENT B0 ;  /* 0x0000000000007941 */ /* 0x000fea0003800200 */
.L_x_0:
[----:B------:R-:W0:Y:S01]  /*01a0*/  F2I.U32.TRUNC.NTZ R9, R0 ;  /* 0x0000000000097305 */ /* 0x000e22000020f000 */
[----:B------:R-:W1:Y:S01]  /*01b0*/  LDCU.64 UR4, c[0x0][0x358] ;  /* 0x00006b00ff0477ac */ /* 0x000e620008000a00 */
[----:B------:R-:W-:Y:S01]  /*01c0*/  BSSY.RECONVERGENT B0, `(.L_x_4) ;  /* 0x000001a000007945 */ /* 0x000fe20003800200 */
[----:B0-----:R-:W-:-:S13]  /*01d0*/  ISETP.GE.U32.AND P0, PT, R9, 0x2, PT ;  /* 0x000000020900780c */ /* 0x001fda0003f06070 */
[----:B-1----:R-:W-:Y:S05]  /*01e0*/  @!P0 BRA `(.L_x_5) ;  /* 0x00000000005c8947 */ /* 0x002fea0003800000 */
[----:B------:R-:W-:-:S07]  /*01f0*/  HFMA2 R0, -RZ, RZ, 0, 1.1920928955078125e-07 ;  /* 0x00000002ff007431 */ /* 0x000fce00000001ff */
.L_x_7:
[----:B------:R-:W0:Y:S01]  /*0200*/  I2F.U32.RP R6, R0 ;  /* 0x0000000000067306 */ /* 0x000e220000209000 */
[----:B------:R-:W-:-:S07]  /*0210*/  ISETP.NE.U32.AND P1, PT, R0, RZ, PT ;  /* 0x000000ff0000720c */ /* 0x000fce0003f25070 */
[----:B0-----:R-:W0:Y:S02]  /*0220*/  MUFU.RCP R6, R6 ;  /* 0x0000000600067308 */ /* 0x001e240000001000 */
[----:B0-----:R-:W-:-:S06]  /*0230*/  VIADD R4, R6, 0xffffffe ;  /* 0x0ffffffe06047836 */ /* 0x001fcc0000000000 */
[----:B------:R0:W1:Y:S02]  /*0240*/  F2I.FTZ.U32.TRUNC.NTZ R5, R4 ;  /* 0x0000000400057305 */ /* 0x000064000021f000 */
[----:B0-----:R-:W-:Y:S01]  /*0250*/  IMAD.MOV.U32 R4, RZ, RZ, RZ ;  /* 0x000000ffff047224 */ /* 0x001fe200078e00ff */
[----:B-1----:R-:W-:-:S05]  /*0260*/  IADD3 R7, PT, PT, RZ, -R5, RZ ;  /* 0x80000005ff077210 */ /* 0x002fca0007ffe0ff */
[----:B------:R-:W-:-:S04]  /*0270*/  IMAD R7, R7, R0, RZ ;  /* 0x0000000007077224 */ /* 0x000fc800078e02ff */
[----:B------:R-:W-:-:S06]  /*0280*/  IMAD.HI.U32 R8, R5, R7, R4 ;  /* 0x0000000705087227 */ /* 0x000fcc00078e0004 */
[----:B------:R-:W-:-:S05]  /*0290*/  IMAD.HI.U32 R8, R8, R3, RZ ;  /* 0x0000000308087227 */ /* 0x000fca00078e00ff */
[----:B------:R-:W-:-:S05]  /*02a0*/  IADD3 R8, PT, PT, -R8, RZ, RZ ;  /* 0x000000ff08087210 */ /* 0x000fca0007ffe1ff */
[----:B------:R-:W-:-:S05]  /*02b0*/  IMAD R5, R0, R8, R3 ;  /* 0x0000000800057224 */ /* 0x000fca00078e0203 */
[----:B------:R-:W-:-:S13]  /*02c0*/  ISETP.GE.U32.AND P0, PT, R5, R0, PT ;  /* 0x000000000500720c */ /* 0x000fda0003f06070 */
[----:B------:R-:W-:-:S04]  /*02d0*/  @P0 IADD3 R5, PT, PT, R5, -R0, RZ ;  /* 0x8000000005050210 */ /* 0x000fc80007ffe0ff */
[----:B------:R-:W-:-:S13]  /*02e0*/  ISETP.GE.U32.AND P0, PT, R5, R0, PT ;  /* 0x000000000500720c */ /* 0x000fda0003f06070 */
[----:B------:R-:W-:Y:S01]  /*02f0*/  @P0 IMAD.IADD R5, R5, 0x1, -R0 ;  /* 0x0000000105050824 */ /* 0x000fe200078e0a00 */
[----:B------:R-:W-:-:S04]  /*0300*/  @!P1 LOP3.LUT R5, RZ, R0, RZ, 0x33, !PT ;  /* 0x00000000ff059212 */ /* 0x000fc800078e33ff */
[----:B------:R-:W-:-:S13]  /*0310*/  ISETP.NE.AND P0, PT, R5, RZ, PT ;  /* 0x000000ff0500720c */ /* 0x000fda0003f05270 */
[----:B------:R-:W-:Y:S05]  /*0320*/  @!P0 BRA `(.L_x_6) ;  /* 0x0000000000248947 */ /* 0x000fea0003800000 */
[C---:B------:R-:W-:Y:S02]  /*0330*/  ISETP.NE.AND P0, PT, R0.reuse, R9, PT ;  /* 0x000000090000720c */ /* 0x040fe40003f05270 */
[----:B------:R-:W-:-:S11]  /*0340*/  IADD3 R0, PT, PT, R0, 0x1, RZ ;  /* 0x0000000100007810 */ /* 0x000fd60007ffe0ff */
[----:B------:R-:W-:Y:S05]  /*0350*/  @P0 BRA `(.L_x_7) ;  /* 0xfffffffc00a80947 */ /* 0x000fea000383ffff */
.L_x_5:
[----:B------:R-:W-:Y:S05]  /*0360*/  BSYNC.RECONVERGENT B0 ;  /* 0x0000000000007941 */ /* 0x000fea0003800200 */
.L_x_4:
[----:B------:R-:W0:Y:S01]  /*0370*/  LDC.64 R4, c[0x0][0x388] ;  /* 0x0000e200ff047b82 */ /* 0x000e220000000a00 */
[----:B------:R-:W-:Y:S01]  /*0380*/  MOV R7, 0x1 ;  /* 0x0000000100077802 */ /* 0x000fe20000000f00 */
[----:B0-----:R-:W-:-:S05]  /*0390*/  IMAD.WIDE R2, R2, 0x4, R4 ;  /* 0x0000000402027825 */ /* 0x001fca00078e0204 */
[----:B------:R-:W-:Y:S01]  /*03a0*/  STG.E desc[UR4][R2.64], R7 ;  /* 0x0000000702007986 */ /* 0x000fe2000c101904 */
[----:B------:R-:W-:Y:S05]  /*03b0*/  EXIT ;  /* 0x000000000000794d */ /* 0x000fea0003800000 */
.L_x_6:
[----:B------:R-:W0:Y:S02]  /*03c0*/  LDC.64 R4, c[0x0][0x388] ;  /* 0x0000e200ff047b82 */ /* 0x000e240000000a00 */
[----:B0-----:R-:W-:-:S05]  /*03d0*/  IMAD.WIDE R4, R2, 0x4, R4 ;  /* 0x0000000402047825 */ /* 0x001fca00078e0204 */
[----:B------:R-:W-:Y:S01]  /*03e0*/  STG.E desc[UR4][R4.64], RZ ;  /* 0x000000ff04007986 */ /* 0x000fe2000c101904 */
[----:B------:R-:W-:Y:S05]  /*03f0*/  EXIT ;  /* 0x000000000000794d */ /* 0x000fea0003800000 */
        .weak           $__internal_0_$__cuda_sm20_sqrt_rn_f32_slowpath
        .type           $__internal_0_$__cuda_sm20_sqrt_rn_f32_slowpath,@function
        .size           $__internal_0_$__cuda_sm20_sqrt_rn_f32_slowpath,(.L_x_10 - $__internal_0_$__cuda_sm20_sqrt_rn_f32_slowpath)
$__internal_0_$__cuda_sm20_sqrt_rn_f32_slowpath:
[----:B------:R-:W-:-:S13]  /*0400*/  LOP3.LUT P0, RZ, R0, 0x7fffffff, RZ, 0xc0, !PT ;  /* 0x7fffffff00ff7812 */ /* 0x000fda000780c0ff */
[----:B------:R-:W-:Y:S01]  /*0410*/  @!P0 IMAD.MOV.U32 R4, RZ, RZ, R0 ;  /* 0x000000ffff048224 */ /* 0x000fe200078e0000 */
[----:B------:R-:W-:Y:S06]  /*0420*/  @!P0 BRA `(.L_x_8) ;  /* 0x0000000000408947 */ /* 0x000fec0003800000 */
[----:B------:R-:W-:-:S13]  /*0430*/  FSETP.GEU.FTZ.AND P0, PT, R0, RZ, PT ;  /* 0x000000ff0000720b */ /* 0x000fda0003f1e000 */
[----:B------:R-:W-:Y:S01]  /*0440*/  @!P0 MOV R4, 0x7fffffff ;  /* 0x7fffffff00048802 */ /* 0x000fe20000000f00 */
[----:B------:R-:W-:Y:S06]  /*0450*/  @!P0 BRA `(.L_x_8) ;  /* 0x0000000000348947 */ /* 0x000fec0003800000 */
[----:B------:R-:W-:-:S13]  /*0460*/  FSETP.GTU.FTZ.AND P0, PT, |R0|, +INF , PT ;  /* 0x7f8000000000780b */ /* 0x000fda0003f1c200 */
[----:B------:R-:W-:Y:S01]  /*0470*/  @P0 FADD.FTZ R4, R0, 1 ;  /* 0x3f80000000040421 */ /* 0x000fe20000010000 */
[----:B------:R-:W-:Y:S06]  /*0480*/  @P0 BRA `(.L_x_8) ;  /* 0x0000000000280947 */ /* 0x000fec0003800000 */
[----:B------:R-:W-:-:S13]  /*0490*/  FSETP.NEU.FTZ.AND P0, PT, |R0|, +INF , PT ;  /* 0x7f8000000000780b */ /* 0x000fda0003f1d200 */
[----:B------:R-:W-:-:S04]  /*04a0*/  @P0 FFMA R5, R0, 1.84467440737095516160e+19, RZ ;  /* 0x5f80000000050823 */ /* 0x000fc800000000ff */
[----:B------:R-:W0:Y:S02]  /*04b0*/  @P0 MUFU.RSQ R4, R5 ;  /* 0x0000000500040308 */ /* 0x000e240000001400 */
[----:B0-----:R-:W-:Y:S01]  /*04c0*/  @P0 FMUL.FTZ R6, R5, R4 ;  /* 0x0000000405060220 */ /* 0x001fe20000410000 */
[----:B------:R-:W-:Y:S01]  /*04d0*/  @P0 FMUL.FTZ R8, R4, 0.5 ;  /* 0x3f00000004080820 */ /* 0x000fe20000410000 */
[----:B------:R-:W-:Y:S02]  /*04e0*/  @!P0 MOV R4, R0 ;  /* 0x0000000000048202 */ /* 0x000fe40000000f00 */
[----:B------:R-:W-:-:S04]  /*04f0*/  @P0 FADD.FTZ R7, -R6, -RZ ;  /* 0x800000ff06070221 */ /* 0x000fc80000010100 */
[----:B------:R-:W-:-:S04]  /*0500*/  @P0 FFMA R7, R6, R7, R5 ;  /* 0x0000000706070223 */ /* 0x000fc80000000005 */
[----:B------:R-:W-:-:S04]  /*0510*/  @P0 FFMA R7, R7, R8, R6 ;  /* 0x0000000807070223 */ /* 0x000fc80000000006 */
[----:B------:R-:W-:-:S07]  /*0520*/  @P0 FMUL.FTZ R4, R7, 2.3283064365386962891e-10 ;  /* 0x2f80000007040820 */ /* 0x000fce0000410000 */
.L_x_8:
[----:B------:R-:W-:Y:S02]  /*0530*/  HFMA2 R5, -RZ, RZ, 0, 0 ;  /* 0x00000000ff057431 */ /* 0x000fe400000001ff */
[----:B------:R-:W-:Y:S01]  /*0540*/  IMAD.MOV.U32 R0, RZ, RZ, R4 ;  /* 0x000000ffff007224 */ /* 0x000fe200078e0004 */
[----:B------:R-:W-:-:S04]  /*0550*/  MOV R4, R9 ;  /* 0x0000000900047202 */ /* 0x000fc80000000f00 */
[----:B------:R-:W-:Y:S05]  /*0560*/  RET.REL.NODEC R4 `(_Z9findPrimejjPj) ;  /* 0xfffffff804a47950 */ /* 0x000fea0003c3ffff */
.L_x_9:
[----:B------:R-:W-:-:S00]  /*0570*/  BRA `(.L_x_9) ;  /* 0xfffffffc00fc7947 */ /* 0x000fc0000383ffff */
[----:B------:R-:W-:-:S00]  /*0580*/  NOP ;  /* 0x0000000000007918 */ /* 0x000fc00000000000 */
[----:B------:R-:W-:-:S00]  /*0590*/  NOP ;  /* 0x0000000000007918 */ /* 0x000fc00000000000 */
[----:B------:R-:W-:-:S00]  /*05a0*/  NOP ;  /* 0x0000000000007918 */ /* 0x000fc00000000000 */
[----:B------:R-:W-:-:S00]  /*05b0*/  NOP ;  /* 0x0000000000007918 */ /* 0x000fc00000000000 */
[----:B------:R-:W-:-:S00]  /*05c0*/  NOP ;  /* 0x0000000000007918 */ /* 0x000fc00000000000 */
[----:B------:R-:W-:-:S00]  /*05d0*/  NOP ;  /* 0x0000000000007918 */ /* 0x000fc00000000000 */
[----:B------:R-:W-:-:S00]  /*05e0*/  NOP ;  /* 0x0000000000007918 */ /* 0x000fc00000000000 */
[----:B------:R-:W-:-:S00]  /*05f0*/  NOP ;  /* 0x0000000000007918 */ /* 0x000fc00000000000 */
.L_x_10:


//--------------------- .nv.shared.reserved.0     --------------------------
	.section	.nv.shared.reserved.0,"aw",@nobits
	.weak		__nv_reservedSMEM_offset_0_alias
	.size		__nv_reservedSMEM_offset_0_alias, 0, 64
	.other		__nv_reservedSMEM_offset_0_alias,@"STO_CUDA_RESERVED_SHARED STV_DEFAULT"
__nv_reservedSMEM_offset_0_alias:
	.zero		0
	.zero		64


//--------------------- .nv.constant0._Z9findPrimejjPj --------------------------
	.section	.nv.constant0._Z9findPrimejjPj,"a",@progbits
	.sectionflags	@""
	.align	4
.nv.constant0._Z9findPrimejjPj:
	.zero		912


//--------------------- SYMBOLS --------------------------

	.type		.nv.reservedSmem.offset0,@object
	.size		.nv.reservedSmem.offset0,0x4
